	.headerflags	@"EF_CUDA_TEXMODE_UNIFIED EF_CUDA_64BIT_ADDRESS EF_CUDA_ACCELERATORS EF_CUDA_SM90 EF_CUDA_VIRTUAL_SM(EF_CUDA_SM90)"
	.elftype	@"ET_EXEC"


//--------------------- .nv.info                  --------------------------
	.section	.nv.info,"",@"SHT_CUDA_INFO"
	.align	4


	//----- nvinfo : EIATTR_REGCOUNT
	.align		4
        /*0000*/ 	.byte	0x04, 0x2f
        /*0002*/ 	.short	(.L_1 - .L_0)
	.align		4
.L_0:
        /*0004*/ 	.word	index@(triton_poi_fused_convolution_leaky_relu_10)
        /*0008*/ 	.word	0x0000000e


	//----- nvinfo : EIATTR_MIN_STACK_SIZE
	.align		4
.L_1:
        /*000c*/ 	.byte	0x04, 0x12
        /*000e*/ 	.short	(.L_3 - .L_2)
	.align		4
.L_2:
        /*0010*/ 	.word	index@(triton_poi_fused_convolution_leaky_relu_10)
        /*0014*/ 	.word	0x00000000


	//----- nvinfo : EIATTR_FRAME_SIZE
	.align		4
.L_3:
        /*0018*/ 	.byte	0x04, 0x11
        /*001a*/ 	.short	(.L_5 - .L_4)
	.align		4
.L_4:
        /*001c*/ 	.word	index@(triton_poi_fused_convolution_leaky_relu_10)
        /*0020*/ 	.word	0x00000000


	//----- nvinfo : EIATTR_MIN_STACK_SIZE
	.align		4
.L_5:
        /*0024*/ 	.byte	0x04, 0x12
        /*0026*/ 	.short	(.L_7 - .L_6)
	.align		4
.L_6:
        /*0028*/ 	.word	index@(triton_poi_fused_convolution_leaky_relu_10)
        /*002c*/ 	.word	0x00000000
.L_7:


//--------------------- .nv.info.triton_poi_fused_convolution_leaky_relu_10 --------------------------
	.section	.nv.info.triton_poi_fused_convolution_leaky_relu_10,"",@"SHT_CUDA_INFO"
	.sectionflags	@""
	.align	4


	//----- nvinfo : EIATTR_CUDA_API_VERSION
	.align		4
        /*0000*/ 	.byte	0x04, 0x37
        /*0002*/ 	.short	(.L_9 - .L_8)
.L_8:
        /*0004*/ 	.word	0x0000007c


	//----- nvinfo : EIATTR_KPARAM_INFO
	.align		4
.L_9:
        /*0008*/ 	.byte	0x04, 0x17
        /*000a*/ 	.short	(.L_11 - .L_10)
.L_10:
        /*000c*/ 	.word	0x00000000
        /*0010*/ 	.short	0x0003
        /*0012*/ 	.short	0x0018
        /*0014*/ 	.byte	0x00, 0xf0, 0x11, 0x00


	//----- nvinfo : EIATTR_KPARAM_INFO
	.align		4
.L_11:
        /*0018*/ 	.byte	0x04, 0x17
        /*001a*/ 	.short	(.L_13 - .L_12)
.L_12:
        /*001c*/ 	.word	0x00000000
        /*0020*/ 	.short	0x0002
        /*0022*/ 	.short	0x0010
        /*0024*/ 	.byte	0x00, 0xf4, 0x21, 0x00


	//----- nvinfo : EIATTR_KPARAM_INFO
	.align		4
.L_13:
        /*0028*/ 	.byte	0x04, 0x17
        /*002a*/ 	.short	(.L_15 - .L_14)
.L_14:
        /*002c*/ 	.word	0x00000000
        /*0030*/ 	.short	0x0001
        /*0032*/ 	.short	0x0008
        /*0034*/ 	.byte	0x00, 0xf4, 0x21, 0x00


	//----- nvinfo : EIATTR_KPARAM_INFO
	.align		4
.L_15:
        /*0038*/ 	.byte	0x04, 0x17
        /*003a*/ 	.short	(.L_17 - .L_16)
.L_16:
        /*003c*/ 	.word	0x00000000
        /*0040*/ 	.short	0x0000
        /*0042*/ 	.short	0x0000
        /*0044*/ 	.byte	0x00, 0xf4, 0x21, 0x00


	//----- nvinfo : EIATTR_SPARSE_MMA_MASK
	.align		4
.L_17:
        /*0048*/ 	.byte	0x03, 0x50
        /*004a*/ 	.short	0x0000


	//----- nvinfo : EIATTR_MAXREG_COUNT
	.align		4
        /*004c*/ 	.byte	0x03, 0x1b
        /*004e*/ 	.short	0x00ff


	//----- nvinfo : EIATTR_EXIT_INSTR_OFFSETS
	.align		4
        /*0050*/ 	.byte	0x04, 0x1c
        /*0052*/ 	.short	(.L_19 - .L_18)


	//   ....[0]....
.L_18:
        /*0054*/ 	.word	0x000001d0


	//----- nvinfo : EIATTR_REQNTID
	.align		4
.L_19:
        /*0058*/ 	.byte	0x04, 0x10
        /*005a*/ 	.short	(.L_21 - .L_20)
.L_20:
        /*005c*/ 	.word	0x00000080
        /*0060*/ 	.word	0x00000001
        /*0064*/ 	.word	0x00000001


	//----- nvinfo : EIATTR_CBANK_PARAM_SIZE
	.align		4
.L_21:
        /*0068*/ 	.byte	0x03, 0x19
        /*006a*/ 	.short	0x001c


	//----- nvinfo : EIATTR_PARAM_CBANK
	.align		4
        /*006c*/ 	.byte	0x04, 0x0a
        /*006e*/ 	.short	(.L_23 - .L_22)
	.align		4
.L_22:
        /*0070*/ 	.word	index@(.nv.constant0.triton_poi_fused_convolution_leaky_relu_10)
        /*0074*/ 	.short	0x0210
        /*0076*/ 	.short	0x001c


	//----- nvinfo : EIATTR_SW_WAR
	.align		4
.L_23:
        /*0078*/ 	.byte	0x04, 0x36
        /*007a*/ 	.short	(.L_25 - .L_24)
.L_24:
        /*007c*/ 	.word	0x00000008
.L_25:


//--------------------- .nv.callgraph             --------------------------
	.section	.nv.callgraph,"",@"SHT_CUDA_CALLGRAPH"
	.align	4
	.sectionentsize	8
	.align		4
        /*0000*/ 	.word	0x00000000
	.align		4
        /*0004*/ 	.word	0xffffffff
	.align		4
        /*0008*/ 	.word	0x00000000
	.align		4
        /*000c*/ 	.word	0xfffffffe
	.align		4
        /*0010*/ 	.word	0x00000000
	.align		4
        /*0014*/ 	.word	0xfffffffd
	.align		4
        /*0018*/ 	.word	0x00000000
	.align		4
        /*001c*/ 	.word	0xfffffffc


//--------------------- .text.triton_poi_fused_convolution_leaky_relu_10 --------------------------
	.section	.text.triton_poi_fused_convolution_leaky_relu_10,"ax",@progbits
	.align	128
        .global         triton_poi_fused_convolution_leaky_relu_10
        .type           triton_poi_fused_convolution_leaky_relu_10,@function
        .size           triton_poi_fused_convolution_leaky_relu_10,(.L_x_1 - triton_poi_fused_convolution_leaky_relu_10)
        .other          triton_poi_fused_convolution_leaky_relu_10,@"STO_CUDA_ENTRY STV_DEFAULT"
triton_poi_fused_convolution_leaky_relu_10:
.text.triton_poi_fused_convolution_leaky_relu_10:
[----:B------:R-:W-:Y:S01]  /*0000*/  LDC R1, c[0x0][0x28] ;  /* 0x00000a00ff017b82 */ /* 0x000fe20000000800 */
[----:B------:R-:W1:Y:S07]  /*0010*/  S2R R0, SR_TID.X ;  /* 0x0000000000007919 */ /* 0x000e6e0000002100 */
[----:B------:R-:W2:Y:S01]  /*0020*/  LDC.64 R4, c[0x0][0x218] ;  /* 0x00008600ff047b82 */ /* 0x000ea20000000a00 */
[----:B------:R-:W-:Y:S01]  /*0030*/  ULDC.64 UR4, c[0x0][0x208] ;  /* 0x0000820000047ab9 */ /* 0x000fe20000000a00 */
[----:B------:R-:W-:Y:S01]  /*0040*/  ULDC.64 UR6, c[0x0][0x220] ;  /* 0x0000880000067ab9 */ /* 0x000fe20000000a00 */
[----:B------:R-:W3:Y:S01]  /*0050*/  S2R R7, SR_CTAID.X ;  /* 0x0000000000077919 */ /* 0x000ee20000002500 */
[----:B-1----:R-:W-:-:S02]  /*0060*/  LOP3.LUT R0, R0, 0x7f, RZ, 0xc0, !PT ;  /* 0x0000007f00007812 */ /* 0x002fc400078ec0ff */
[----:B---3--:R-:W-:-:S03]  /*0070*/  SHF.R.S32.HI R2, RZ, 0x18, R7 ;  /* 0x00000018ff027819 */ /* 0x008fc60000011407 */
[----:B------:R-:W-:Y:S01]  /*0080*/  IMAD R7, R7, 0x80, R0 ;  /* 0x0000008007077824 */ /* 0x000fe200078e0200 */
[----:B------:R-:W-:Y:S02]  /*0090*/  SGXT R0, R2, 0x1 ;  /* 0x000000010200781a */ /* 0x000fe40000000200 */
[----:B------:R-:W1:Y:S02]  /*00a0*/  LDC.64 R2, c[0x0][0x210] ;  /* 0x00008400ff027b82 */ /* 0x000e640000000a00 */
[----:B------:R-:W-:-:S04]  /*00b0*/  LEA.HI R0, R0, R7, RZ, 0x2 ;  /* 0x0000000700007211 */ /* 0x000fc800078f10ff */
[--C-:B------:R-:W-:Y:S02]  /*00c0*/  SHF.R.S32.HI R6, RZ, 0x2, R0.reuse ;  /* 0x00000002ff067819 */ /* 0x100fe40000011400 */
[----:B------:R-:W-:-:S04]  /*00d0*/  SHF.R.S32.HI R9, RZ, 0x1f, R0 ;  /* 0x0000001fff097819 */ /* 0x000fc80000011400 */
[----:B------:R-:W-:-:S04]  /*00e0*/  LEA.HI R9, R9, R6, RZ, 0x9 ;  /* 0x0000000609097211 */ /* 0x000fc800078f48ff */
[----:B------:R-:W-:-:S05]  /*00f0*/  LOP3.LUT R9, R9, 0xfffffe00, RZ, 0xc0, !PT ;  /* 0xfffffe0009097812 */ /* 0x000fca00078ec0ff */
[----:B------:R-:W-:Y:S02]  /*0100*/  IMAD.IADD R9, R6, 0x1, -R9 ;  /* 0x0000000106097824 */ /* 0x000fe400078e0a09 */
[----:B-1----:R-:W-:-:S04]  /*0110*/  IMAD.WIDE R2, R7, 0x4, R2 ;  /* 0x0000000407027825 */ /* 0x002fc800078e0202 */
[----:B--2---:R-:W-:Y:S01]  /*0120*/  IMAD.WIDE R4, R9, 0x4, R4 ;  /* 0x0000000409047825 */ /* 0x004fe200078e0204 */
[----:B------:R-:W2:Y:S05]  /*0130*/  LDG.E R0, desc[UR4][R2.64] ;  /* 0x0000000402007981 */ /* 0x000eaa000c1e1900 */
[----:B------:R-:W2:Y:S01]  /*0140*/  LDG.E.EL R5, desc[UR4][R4.64] ;  /* 0x0000000404057981 */ /* 0x000ea2000c2e1900 */
[----:B------:R-:W-:-:S04]  /*0150*/  IADD3 R6, P1, R7, UR6, RZ ;  /* 0x0000000607067c10 */ /* 0x000fc8000ff3e0ff */
[----:B------:R-:W-:Y:S02]  /*0160*/  LEA.HI.X.SX32 R7, R7, UR7, 0x1, P1 ;  /* 0x0000000707077c11 */ /* 0x000fe400088f0eff */
[C---:B--2---:R-:W-:Y:S01]  /*0170*/  FSETP.GT.AND P0, PT, R0.reuse, -R5, PT ;  /* 0x800000050000720b */ /* 0x044fe20003f04000 */
[----:B------:R-:W-:-:S03]  /*0180*/  FADD R9, R0, R5 ;  /* 0x0000000500097221 */ /* 0x000fc60000000000 */
[----:B------:R-:W-:-:S05]  /*0190*/  SEL R11, RZ, 0x1, !P0 ;  /* 0x00000001ff0b7807 */ /* 0x000fca0004000000 */
[----:B------:R-:W-:Y:S04]  /*01a0*/  STG.E.U8 desc[UR4][R6.64], R11 ;  /* 0x0000000b06007986 */ /* 0x000fe8000c101104 */
[----:B------:R-:W-:-:S05]  /*01b0*/  @!P0 FMUL R9, R9, 0.10000000149011611938 ;  /* 0x3dcccccd09098820 */ /* 0x000fca0000400000 */
[----:B------:R-:W-:Y:S01]  /*01c0*/  STG.E desc[UR4][R2.64], R9 ;  /* 0x0000000902007986 */ /* 0x000fe2000c101904 */
[----:B------:R-:W-:Y:S05]  /*01d0*/  EXIT ;  /* 0x000000000000794d */ /* 0x000fea0003800000 */
.L_x_0:
[----:B------:R-:W-:-:S00]  /*01e0*/  BRA `(.L_x_0) ;  /* 0xfffffffc00fc7947 */ /* 0x000fc0000383ffff */
[----:B------:R-:W-:-:S00]  /*01f0*/  NOP ;  /* 0x0000000000007918 */ /* 0x000fc00000000000 */
        /* <DEDUP_REMOVED lines=8> */
.L_x_1:


//--------------------- .nv.constant0.triton_poi_fused_convolution_leaky_relu_10 --------------------------
	.section	.nv.constant0.triton_poi_fused_convolution_leaky_relu_10,"a",@progbits
	.sectionflags	@""
	.align	4
.nv.constant0.triton_poi_fused_convolution_leaky_relu_10:
	.zero		556
